//
// Generated by NVIDIA NVVM Compiler
//
// Compiler Build ID: CL-36424714
// Cuda compilation tools, release 13.0, V13.0.88
// Based on NVVM 20.0.0
//

.version 9.0
.target sm_100
.address_size 64

	// .globl	_Z9normalizePhPfP9ImageSize

.visible .entry _Z9normalizePhPfP9ImageSize(
	.param .u64 .ptr .align 1 _Z9normalizePhPfP9ImageSize_param_0,
	.param .u64 .ptr .align 1 _Z9normalizePhPfP9ImageSize_param_1,
	.param .u64 .ptr .align 1 _Z9normalizePhPfP9ImageSize_param_2
)
{
	.reg .pred 	%p<5>;
	.reg .b16 	%rs<2>;
	.reg .b32 	%r<20>;
	.reg .b32 	%f<2>;
	.reg .b64 	%rd<11>;
	.reg .b64 	%fd<3>;

	ld.param.u64 	%rd4, [_Z9normalizePhPfP9ImageSize_param_0];
	ld.param.u64 	%rd5, [_Z9normalizePhPfP9ImageSize_param_1];
	ld.param.u64 	%rd6, [_Z9normalizePhPfP9ImageSize_param_2];
	cvta.to.global.u64 	%rd1, %rd6;
	mov.u32 	%r7, %ctaid.x;
	mov.u32 	%r8, %ntid.x;
	mov.u32 	%r9, %tid.x;
	mad.lo.s32 	%r1, %r7, %r8, %r9;
	mov.u32 	%r10, %ctaid.y;
	mov.u32 	%r11, %ntid.y;
	mov.u32 	%r12, %tid.y;
	mad.lo.s32 	%r2, %r10, %r11, %r12;
	ld.global.u16 	%r3, [%rd1+2];
	setp.ge.s32 	%p1, %r1, %r3;
	@%p1 bra 	$L__BB0_5;
	ld.global.u16 	%r13, [%rd1];
	setp.ge.u32 	%p2, %r2, %r13;
	@%p2 bra 	$L__BB0_5;
	mad.lo.s32 	%r14, %r2, %r3, %r1;
	ld.global.u16 	%r15, [%rd1+4];
	setp.eq.s32 	%p3, %r15, 0;
	mul.lo.s32 	%r4, %r14, %r15;
	@%p3 bra 	$L__BB0_5;
	cvta.to.global.u64 	%rd2, %rd4;
	cvta.to.global.u64 	%rd3, %rd5;
	mov.b32 	%r19, 0;
$L__BB0_4:
	add.s32 	%r17, %r4, %r19;
	cvt.u64.u32 	%rd7, %r17;
	add.s64 	%rd8, %rd2, %rd7;
	ld.global.u8 	%rs1, [%rd8];
	cvt.rn.f64.u16 	%fd1, %rs1;
	div.rn.f64 	%fd2, %fd1, 0d406FE00000000000;
	cvt.rn.f32.f64 	%f1, %fd2;
	mul.wide.u32 	%rd9, %r17, 4;
	add.s64 	%rd10, %rd3, %rd9;
	st.global.f32 	[%rd10], %f1;
	add.s32 	%r19, %r19, 1;
	ld.global.u16 	%r18, [%rd1+4];
	setp.lt.u32 	%p4, %r19, %r18;
	@%p4 bra 	$L__BB0_4;
$L__BB0_5:
	ret;

}


// ===== COMPILED SASS (sm_100) =====

	.target	sm_100

	.elftype	@"ET_EXEC"


//--------------------- .note.nv.tkinfo           --------------------------
	.section	.note.nv.tkinfo,"",@"SHT_NOTE"
	.sectionflags	@"SHF_NOTE_NV_TKINFO"
	.tkinfo
        /*0018*/ 	.word	0x00000002
        /*0030*/ 	.string	""
        /*0030*/ 	.string	"ptxas"
        /*0030*/ 	.string	"Cuda compilation tools, release 13.0, V13.0.88"
        /*0030*/ 	.string	"Build cuda_13.0.r13.0/compiler.36424714_0"
        /*0030*/ 	.string	"-arch sm_100 -m 64 "



//--------------------- .note.nv.cuinfo           --------------------------
	.section	.note.nv.cuinfo,"",@"SHT_NOTE"
	.sectionflags	@"SHF_NOTE_NV_CUINFO"
        /*0018*/ 	.short	0x0002
        /*001a*/ 	.short	0x0064
        /*001c*/ 	.short	0x0082
	.zero		2


//--------------------- .nv.info                  --------------------------
	.section	.nv.info,"",@"SHT_CUDA_INFO"
	.align	4


	//----- nvinfo : EIATTR_REGCOUNT
	.align		4
        /*0000*/ 	.byte	0x04, 0x2f
        /*0002*/ 	.short	(.L_1 - .L_0)
	.align		4
.L_0:
        /*0004*/ 	.word	index@(_Z9normalizePhPfP9ImageSize)
        /*0008*/ 	.word	0x0000001a


	//----- nvinfo : EIATTR_FRAME_SIZE
	.align		4
.L_1:
        /*000c*/ 	.byte	0x04, 0x11
        /*000e*/ 	.short	(.L_3 - .L_2)
	.align		4
.L_2:
        /*0010*/ 	.word	index@($__internal_0_$__cuda_sm20_div_rn_f64_full)
        /*0014*/ 	.word	0x00000000


	//----- nvinfo : EIATTR_FRAME_SIZE
	.align		4
.L_3:
        /*0018*/ 	.byte	0x04, 0x11
        /*001a*/ 	.short	(.L_5 - .L_4)
	.align		4
.L_4:
        /*001c*/ 	.word	index@(_Z9normalizePhPfP9ImageSize)
        /*0020*/ 	.word	0x00000000


	//----- nvinfo : EIATTR_MIN_STACK_SIZE
	.align		4
.L_5:
        /*0024*/ 	.byte	0x04, 0x12
        /*0026*/ 	.short	(.L_7 - .L_6)
	.align		4
.L_6:
        /*0028*/ 	.word	index@(_Z9normalizePhPfP9ImageSize)
        /*002c*/ 	.word	0x00000000
.L_7:


//--------------------- .nv.compat                --------------------------
	.section	.nv.compat,"",@"SHT_CUDA_COMPAT_INFO"
	.align	4
        /*0000*/ 	.byte	0x02, 0x09, 0x00, 0x00, 0x02, 0x02, 0x01, 0x00, 0x02, 0x05, 0x05, 0x00, 0x03, 0x07, 0x01, 0x01
        /*0010*/ 	.byte	0x02, 0x03, 0x00, 0x00, 0x02, 0x06, 0x01, 0x00, 0x04, 0x0b, 0x08, 0x00, 0x01, 0x00, 0x00, 0x00
        /*0020*/ 	.byte	0x00, 0x00, 0x00, 0x00


//--------------------- .nv.info._Z9normalizePhPfP9ImageSize --------------------------
	.section	.nv.info._Z9normalizePhPfP9ImageSize,"",@"SHT_CUDA_INFO"
	.sectionflags	@""
	.align	4


	//----- nvinfo : EIATTR_CUDA_API_VERSION
	.align		4
        /*0000*/ 	.byte	0x04, 0x37
        /*0002*/ 	.short	(.L_9 - .L_8)
.L_8:
        /*0004*/ 	.word	0x00000082


	//----- nvinfo : EIATTR_KPARAM_INFO
	.align		4
.L_9:
        /*0008*/ 	.byte	0x04, 0x17
        /*000a*/ 	.short	(.L_11 - .L_10)
.L_10:
        /*000c*/ 	.word	0x00000000
        /*0010*/ 	.short	0x0002
        /*0012*/ 	.short	0x0010
        /*0014*/ 	.byte	0x00, 0xf5, 0x21, 0x00


	//----- nvinfo : EIATTR_KPARAM_INFO
	.align		4
.L_11:
        /*0018*/ 	.byte	0x04, 0x17
        /*001a*/ 	.short	(.L_13 - .L_12)
.L_12:
        /*001c*/ 	.word	0x00000000
        /*0020*/ 	.short	0x0001
        /*0022*/ 	.short	0x0008
        /*0024*/ 	.byte	0x00, 0xf5, 0x21, 0x00


	//----- nvinfo : EIATTR_KPARAM_INFO
	.align		4
.L_13:
        /*0028*/ 	.byte	0x04, 0x17
        /*002a*/ 	.short	(.L_15 - .L_14)
.L_14:
        /*002c*/ 	.word	0x00000000
        /*0030*/ 	.short	0x0000
        /*0032*/ 	.short	0x0000
        /*0034*/ 	.byte	0x00, 0xf5, 0x21, 0x00


	//----- nvinfo : EIATTR_SPARSE_MMA_MASK
	.align		4
.L_15:
        /*0038*/ 	.byte	0x03, 0x50
        /*003a*/ 	.short	0x0000


	//----- nvinfo : EIATTR_MAXREG_COUNT
	.align		4
        /*003c*/ 	.byte	0x03, 0x1b
        /*003e*/ 	.short	0x00ff


	//----- nvinfo : EIATTR_MERCURY_ISA_VERSION
	.align		4
        /*0040*/ 	.byte	0x03, 0x5f
        /*0042*/ 	.short	0x0101


	//----- nvinfo : EIATTR_VRC_CTA_INIT_COUNT
	.align		4
        /*0044*/ 	.byte	0x02, 0x4a
	.zero		1
	.zero		1


	//----- nvinfo : EIATTR_EXIT_INSTR_OFFSETS
	.align		4
        /*0048*/ 	.byte	0x04, 0x1c
        /*004a*/ 	.short	(.L_17 - .L_16)


	//   ....[0]....
.L_16:
        /*004c*/ 	.word	0x000000d0


	//   ....[1]....
        /*0050*/ 	.word	0x00000100


	//   ....[2]....
        /*0054*/ 	.word	0x00000130


	//   ....[3]....
        /*0058*/ 	.word	0x000003c0


	//----- nvinfo : EIATTR_CRS_STACK_SIZE
	.align		4
.L_17:
        /*005c*/ 	.byte	0x04, 0x1e
        /*005e*/ 	.short	(.L_19 - .L_18)
.L_18:
        /*0060*/ 	.word	0x00000000


	//----- nvinfo : EIATTR_CBANK_PARAM_SIZE
	.align		4
.L_19:
        /*0064*/ 	.byte	0x03, 0x19
        /*0066*/ 	.short	0x0018


	//----- nvinfo : EIATTR_PARAM_CBANK
	.align		4
        /*0068*/ 	.byte	0x04, 0x0a
        /*006a*/ 	.short	(.L_21 - .L_20)
	.align		4
.L_20:
        /*006c*/ 	.word	index@(.nv.constant0._Z9normalizePhPfP9ImageSize)
        /*0070*/ 	.short	0x0380
        /*0072*/ 	.short	0x0018


	//----- nvinfo : EIATTR_SW_WAR
	.align		4
.L_21:
        /*0074*/ 	.byte	0x04, 0x36
        /*0076*/ 	.short	(.L_23 - .L_22)
.L_22:
        /*0078*/ 	.word	0x00000008
.L_23:


//--------------------- .nv.callgraph             --------------------------
	.section	.nv.callgraph,"",@"SHT_CUDA_CALLGRAPH"
	.align	4
	.sectionentsize	8
	.align		4
        /*0000*/ 	.word	0x00000000
	.align		4
        /*0004*/ 	.word	0xffffffff
	.align		4
        /*0008*/ 	.word	0x00000000
	.align		4
        /*000c*/ 	.word	0xfffffffe
	.align		4
        /*0010*/ 	.word	0x00000000
	.align		4
        /*0014*/ 	.word	0xfffffffd
	.align		4
        /*0018*/ 	.word	0x00000000
	.align		4
        /*001c*/ 	.word	0xfffffffc


//--------------------- .text._Z9normalizePhPfP9ImageSize --------------------------
	.section	.text._Z9normalizePhPfP9ImageSize,"ax",@progbits
	.align	128
        .global         _Z9normalizePhPfP9ImageSize
        .type           _Z9normalizePhPfP9ImageSize,@function
        .size           _Z9normalizePhPfP9ImageSize,(.L_x_8 - _Z9normalizePhPfP9ImageSize)
        .other          _Z9normalizePhPfP9ImageSize,@"STO_CUDA_ENTRY STV_DEFAULT"
_Z9normalizePhPfP9ImageSize:
.text._Z9normalizePhPfP9ImageSize:
[----:B------:R-:W-:Y:S08]  /*0000*/  LDC R1, c[0x0][0x37c] ;  /* 0x0000df00ff017b82 */ /* 0x000ff00000000800 */
[----:B------:R-:W0:Y:S01]  /*0010*/  LDC.64 R2, c[0x0][0x390] ;  /* 0x0000e400ff027b82 */ /* 0x000e220000000a00 */
[----:B------:R-:W0:Y:S02]  /*0020*/  LDCU.64 UR6, c[0x0][0x358] ;  /* 0x00006b00ff0677ac */ /* 0x000e240008000a00 */
[----:B0-----:R-:W2:Y:S05]  /*0030*/  LDG.E.U16 R9, desc[UR6][R2.64+0x2] ;  /* 0x0000020602097981 */ /* 0x001eaa000c1e1500 */
[----:B------:R-:W0:Y:S01]  /*0040*/  S2UR UR4, SR_CTAID.X ;  /* 0x00000000000479c3 */ /* 0x000e220000002500 */
[----:B------:R-:W0:Y:S01]  /*0050*/  S2R R5, SR_TID.X ;  /* 0x0000000000057919 */ /* 0x000e220000002100 */
[----:B------:R-:W1:Y:S06]  /*0060*/  S2R R4, SR_TID.Y ;  /* 0x0000000000047919 */ /* 0x000e6c0000002200 */
[----:B------:R-:W0:Y:S08]  /*0070*/  LDC R0, c[0x0][0x360] ;  /* 0x0000d800ff007b82 */ /* 0x000e300000000800 */
[----:B------:R-:W1:Y:S08]  /*0080*/  S2UR UR5, SR_CTAID.Y ;  /* 0x00000000000579c3 */ /* 0x000e700000002600 */
[----:B------:R-:W1:Y:S01]  /*0090*/  LDC R7, c[0x0][0x364] ;  /* 0x0000d900ff077b82 */ /* 0x000e620000000800 */
[----:B0-----:R-:W-:-:S02]  /*00a0*/  IMAD R0, R0, UR4, R5 ;  /* 0x0000000400007c24 */ /* 0x001fc4000f8e0205 */
[----:B-1----:R-:W-:-:S03]  /*00b0*/  IMAD R7, R7, UR5, R4 ;  /* 0x0000000507077c24 */ /* 0x002fc6000f8e0204 */
[----:B--2---:R-:W-:-:S13]  /*00c0*/  ISETP.GE.AND P0, PT, R0, R9, PT ;  /* 0x000000090000720c */ /* 0x004fda0003f06270 */
[----:B------:R-:W-:Y:S05]  /*00d0*/  @P0 EXIT ;  /* 0x000000000000094d */ /* 0x000fea0003800000 */
[----:B------:R-:W2:Y:S02]  /*00e0*/  LDG.E.U16 R4, desc[UR6][R2.64] ;  /* 0x0000000602047981 */ /* 0x000ea4000c1e1500 */
[----:B--2---:R-:W-:-:S13]  /*00f0*/  ISETP.GE.U32.AND P0, PT, R7, R4, PT ;  /* 0x000000040700720c */ /* 0x004fda0003f06070 */
[----:B------:R-:W-:Y:S05]  /*0100*/  @P0 EXIT ;  /* 0x000000000000094d */ /* 0x000fea0003800000 */
[----:B------:R-:W2:Y:S02]  /*0110*/  LDG.E.U16 R3, desc[UR6][R2.64+0x4] ;  /* 0x0000040602037981 */ /* 0x000ea4000c1e1500 */
[----:B--2---:R-:W-:-:S13]  /*0120*/  ISETP.NE.AND P0, PT, R3, RZ, PT ;  /* 0x000000ff0300720c */ /* 0x004fda0003f05270 */
[----:B------:R-:W-:Y:S05]  /*0130*/  @!P0 EXIT ;  /* 0x000000000000894d */ /* 0x000fea0003800000 */
[----:B------:R-:W0:Y:S01]  /*0140*/  LDC.64 R4, c[0x0][0x388] ;  /* 0x0000e200ff047b82 */ /* 0x000e220000000a00 */
[----:B------:R-:W-:Y:S01]  /*0150*/  IMAD R0, R7, R9, R0 ;  /* 0x0000000907007224 */ /* 0x000fe200078e0200 */
[----:B------:R-:W1:Y:S03]  /*0160*/  LDCU.64 UR8, c[0x0][0x380] ;  /* 0x00007000ff0877ac */ /* 0x000e660008000a00 */
[----:B------:R-:W-:Y:S01]  /*0170*/  IMAD R0, R0, R3, RZ ;  /* 0x0000000300007224 */ /* 0x000fe200078e02ff */
[----:B------:R-:W-:-:S06]  /*0180*/  UMOV UR4, URZ ;  /* 0x000000ff00047c82 */ /* 0x000fcc0008000000 */
.L_x_2:
[----:B------:R-:W-:-:S05]  /*0190*/  VIADD R7, R0, UR4 ;  /* 0x0000000400077c36 */ /* 0x000fca0008000000 */
[----:B-1----:R-:W-:-:S05]  /*01a0*/  IADD3 R12, P0, PT, R7, UR8, RZ ;  /* 0x00000008070c7c10 */ /* 0x002fca000ff1e0ff */
[----:B------:R-:W-:-:S05]  /*01b0*/  IMAD.X R13, RZ, RZ, UR9, P0 ;  /* 0x00000009ff0d7e24 */ /* 0x000fca00080e06ff */
[----:B------:R-:W2:Y:S01]  /*01c0*/  LDG.E.U8 R6, desc[UR6][R12.64] ;  /* 0x000000060c067981 */ /* 0x000ea2000c1e1100 */
[----:B------:R-:W1:Y:S01]  /*01d0*/  MUFU.RCP64H R3, 255 ;  /* 0x406fe00000037908 */ /* 0x000e620000001800 */
[----:B------:R-:W-:Y:S01]  /*01e0*/  IMAD.MOV.U32 R10, RZ, RZ, 0x0 ;  /* 0x00000000ff0a7424 */ /* 0x000fe200078e00ff */
[----:B------:R-:W-:Y:S01]  /*01f0*/  BSSY.RECONVERGENT B0, `(.L_x_0) ;  /* 0x0000014000007945 */ /* 0x000fe20003800200 */
[----:B------:R-:W-:Y:S02]  /*0200*/  IMAD.MOV.U32 R11, RZ, RZ, 0x406fe000 ;  /* 0x406fe000ff0b7424 */ /* 0x000fe400078e00ff */
[----:B------:R-:W-:-:S06]  /*0210*/  IMAD.MOV.U32 R2, RZ, RZ, 0x1 ;  /* 0x00000001ff027424 */ /* 0x000fcc00078e00ff */
[----:B-1----:R-:W-:-:S08]  /*0220*/  DFMA R8, R2, -R10, 1 ;  /* 0x3ff000000208742b */ /* 0x002fd0000000080a */
[----:B------:R-:W-:-:S08]  /*0230*/  DFMA R8, R8, R8, R8 ;  /* 0x000000080808722b */ /* 0x000fd00000000008 */
[----:B------:R-:W-:-:S08]  /*0240*/  DFMA R2, R2, R8, R2 ;  /* 0x000000080202722b */ /* 0x000fd00000000002 */
[----:B------:R-:W-:-:S08]  /*0250*/  DFMA R10, R2, -R10, 1 ;  /* 0x3ff00000020a742b */ /* 0x000fd0000000080a */
[----:B------:R-:W-:Y:S01]  /*0260*/  DFMA R2, R2, R10, R2 ;  /* 0x0000000a0202722b */ /* 0x000fe20000000002 */
[----:B--2---:R-:W1:Y:S07]  /*0270*/  I2F.F64.U16 R8, R6 ;  /* 0x0000000600087312 */ /* 0x004e6e0000101800 */
[----:B-1----:R-:W-:Y:S01]  /*0280*/  DMUL R10, R8, R2 ;  /* 0x00000002080a7228 */ /* 0x002fe20000000000 */
[----:B------:R-:W-:-:S07]  /*0290*/  FSETP.GEU.AND P1, PT, |R9|, 6.5827683646048100446e-37, PT ;  /* 0x036000000900780b */ /* 0x000fce0003f2e200 */
[----:B------:R-:W-:-:S08]  /*02a0*/  DFMA R12, R10, -255, R8 ;  /* 0xc06fe0000a0c782b */ /* 0x000fd00000000008 */
[----:B------:R-:W-:-:S10]  /*02b0*/  DFMA R2, R2, R12, R10 ;  /* 0x0000000c0202722b */ /* 0x000fd4000000000a */
[----:B------:R-:W-:-:S05]  /*02c0*/  FFMA R10, RZ, 3.748046875, R3 ;  /* 0x406fe000ff0a7823 */ /* 0x000fca0000000003 */
[----:B------:R-:W-:-:S13]  /*02d0*/  FSETP.GT.AND P0, PT, |R10|, 1.469367938527859385e-39, PT ;  /* 0x001000000a00780b */ /* 0x000fda0003f04200 */
[----:B------:R-:W-:Y:S05]  /*02e0*/  @P0 BRA P1, `(.L_x_1) ;  /* 0x0000000000100947 */ /* 0x000fea0000800000 */
[----:B------:R-:W-:-:S07]  /*02f0*/  MOV R6, 0x310 ;  /* 0x0000031000067802 */ /* 0x000fce0000000f00 */
[----:B0-----:R-:W-:Y:S05]  /*0300*/  CALL.REL.NOINC `($__internal_0_$__cuda_sm20_div_rn_f64_full) ;  /* 0x0000000000307944 */ /* 0x001fea0003c00000 */
[----:B------:R-:W-:Y:S02]  /*0310*/  IMAD.MOV.U32 R2, RZ, RZ, R12 ;  /* 0x000000ffff027224 */ /* 0x000fe400078e000c */
[----:B------:R-:W-:-:S07]  /*0320*/  IMAD.MOV.U32 R3, RZ, RZ, R13 ;  /* 0x000000ffff037224 */ /* 0x000fce00078e000d */
.L_x_1:
[----:B------:R-:W-:Y:S05]  /*0330*/  BSYNC.RECONVERGENT B0 ;  /* 0x0000000000007941 */ /* 0x000fea0003800200 */
.L_x_0:
[----:B------:R-:W1:Y:S01]  /*0340*/  LDC.64 R8, c[0x0][0x390] ;  /* 0x0000e400ff087b82 */ /* 0x000e620000000a00 */
[----:B------:R-:W2:Y:S01]  /*0350*/  F2F.F32.F64 R3, R2 ;  /* 0x0000000200037310 */ /* 0x000ea20000301000 */
[----:B0-----:R-:W-:-:S05]  /*0360*/  IMAD.WIDE.U32 R6, R7, 0x4, R4 ;  /* 0x0000000407067825 */ /* 0x001fca00078e0004 */
[----:B--2---:R2:W-:Y:S04]  /*0370*/  STG.E desc[UR6][R6.64], R3 ;  /* 0x0000000306007986 */ /* 0x0045e8000c101906 */
[----:B-1----:R-:W3:Y:S01]  /*0380*/  LDG.E.U16 R8, desc[UR6][R8.64+0x4] ;  /* 0x0000040608087981 */ /* 0x002ee2000c1e1500 */
[----:B------:R-:W-:-:S06]  /*0390*/  UIADD3 UR4, UPT, UPT, UR4, 0x1, URZ ;  /* 0x0000000104047890 */ /* 0x000fcc000fffe0ff */
[----:B---3--:R-:W-:-:S13]  /*03a0*/  ISETP.LE.U32.AND P0, PT, R8, UR4, PT ;  /* 0x0000000408007c0c */ /* 0x008fda000bf03070 */
[----:B--2---:R-:W-:Y:S05]  /*03b0*/  @!P0 BRA `(.L_x_2) ;  /* 0xfffffffc00748947 */ /* 0x004fea000383ffff */
[----:B------:R-:W-:Y:S05]  /*03c0*/  EXIT ;  /* 0x000000000000794d */ /* 0x000fea0003800000 */
        .weak           $__internal_0_$__cuda_sm20_div_rn_f64_full
        .type           $__internal_0_$__cuda_sm20_div_rn_f64_full,@function
        .size           $__internal_0_$__cuda_sm20_div_rn_f64_full,(.L_x_8 - $__internal_0_$__cuda_sm20_div_rn_f64_full)
$__internal_0_$__cuda_sm20_div_rn_f64_full:
[----:B------:R-:W-:Y:S01]  /*03d0*/  IMAD.MOV.U32 R3, RZ, RZ, 0x3fffe000 ;  /* 0x3fffe000ff037424 */ /* 0x000fe200078e00ff */
[----:B------:R-:W-:Y:S01]  /*03e0*/  FSETP.GEU.AND P1, PT, |R9|, 1.469367938527859385e-39, PT ;  /* 0x001000000900780b */ /* 0x000fe20003f2e200 */
[----:B------:R-:W-:Y:S01]  /*03f0*/  IMAD.MOV.U32 R2, RZ, RZ, 0x0 ;  /* 0x00000000ff027424 */ /* 0x000fe200078e00ff */
[----:B------:R-:W-:Y:S01]  /*0400*/  BSSY.RECONVERGENT B1, `(.L_x_3) ;  /* 0x0000048000017945 */ /* 0x000fe20003800200 */
[----:B------:R-:W0:Y:S01]  /*0410*/  MUFU.RCP64H R11, R3 ;  /* 0x00000003000b7308 */ /* 0x000e220000001800 */
[----:B------:R-:W-:Y:S02]  /*0420*/  IMAD.MOV.U32 R10, RZ, RZ, 0x1 ;  /* 0x00000001ff0a7424 */ /* 0x000fe400078e00ff */
[----:B------:R-:W-:-:S05]  /*0430*/  IMAD.MOV.U32 R21, RZ, RZ, 0x40600000 ;  /* 0x40600000ff157424 */ /* 0x000fca00078e00ff */
[----:B------:R-:W-:Y:S01]  /*0440*/  IADD3 R23, PT, PT, R21, -0x1, RZ ;  /* 0xffffffff15177810 */ /* 0x000fe20007ffe0ff */
[----:B0-----:R-:W-:-:S08]  /*0450*/  DFMA R12, R10, -R2, 1 ;  /* 0x3ff000000a0c742b */ /* 0x001fd00000000802 */
[----:B------:R-:W-:Y:S01]  /*0460*/  DFMA R14, R12, R12, R12 ;  /* 0x0000000c0c0e722b */ /* 0x000fe2000000000c */
[----:B------:R-:W-:Y:S01]  /*0470*/  LOP3.LUT R12, R9, 0x7ff00000, RZ, 0xc0, !PT ;  /* 0x7ff00000090c7812 */ /* 0x000fe200078ec0ff */
[----:B------:R-:W-:-:S03]  /*0480*/  IMAD.MOV.U32 R13, RZ, RZ, 0x1ca00000 ;  /* 0x1ca00000ff0d7424 */ /* 0x000fc600078e00ff */
[----:B------:R-:W-:Y:S01]  /*0490*/  ISETP.GE.U32.AND P0, PT, R12, 0x40600000, PT ;  /* 0x406000000c00780c */ /* 0x000fe20003f06070 */
[----:B------:R-:W-:Y:S02]  /*04a0*/  IMAD.MOV.U32 R20, RZ, RZ, R12 ;  /* 0x000000ffff147224 */ /* 0x000fe400078e000c */
[----:B------:R-:W-:Y:S01]  /*04b0*/  DFMA R16, R10, R14, R10 ;  /* 0x0000000e0a10722b */ /* 0x000fe2000000000a */
[----:B------:R-:W-:Y:S01]  /*04c0*/  SEL R13, R13, 0x63400000, !P0 ;  /* 0x634000000d0d7807 */ /* 0x000fe20004000000 */
[----:B------:R-:W-:-:S03]  /*04d0*/  IMAD.MOV.U32 R10, RZ, RZ, R8 ;  /* 0x000000ffff0a7224 */ /* 0x000fc600078e0008 */
[C-C-:B------:R-:W-:Y:S02]  /*04e0*/  @!P1 LOP3.LUT R14, R13.reuse, 0x80000000, R9.reuse, 0xf8, !PT ;  /* 0x800000000d0e9812 */ /* 0x140fe400078ef809 */
[----:B------:R-:W-:Y:S01]  /*04f0*/  LOP3.LUT R11, R13, 0x800fffff, R9, 0xf8, !PT ;  /* 0x800fffff0d0b7812 */ /* 0x000fe200078ef809 */
[----:B------:R-:W-:Y:S01]  /*0500*/  DFMA R18, R16, -R2, 1 ;  /* 0x3ff000001012742b */ /* 0x000fe20000000802 */
[----:B------:R-:W-:Y:S01]  /*0510*/  @!P1 LOP3.LUT R15, R14, 0x100000, RZ, 0xfc, !PT ;  /* 0x001000000e0f9812 */ /* 0x000fe200078efcff */
[----:B------:R-:W-:-:S06]  /*0520*/  @!P1 IMAD.MOV.U32 R14, RZ, RZ, RZ ;  /* 0x000000ffff0e9224 */ /* 0x000fcc00078e00ff */
[----:B------:R-:W-:Y:S02]  /*0530*/  @!P1 DFMA R10, R10, 2, -R14 ;  /* 0x400000000a0a982b */ /* 0x000fe4000000080e */
[----:B------:R-:W-:-:S08]  /*0540*/  DFMA R14, R16, R18, R16 ;  /* 0x00000012100e722b */ /* 0x000fd00000000010 */
[----:B------:R-:W-:Y:S01]  /*0550*/  @!P1 LOP3.LUT R20, R11, 0x7ff00000, RZ, 0xc0, !PT ;  /* 0x7ff000000b149812 */ /* 0x000fe200078ec0ff */
[----:B------:R-:W-:-:S04]  /*0560*/  DMUL R16, R14, R10 ;  /* 0x0000000a0e107228 */ /* 0x000fc80000000000 */
[----:B------:R-:W-:-:S04]  /*0570*/  VIADD R22, R20, 0xffffffff ;  /* 0xffffffff14167836 */ /* 0x000fc80000000000 */
[----:B------:R-:W-:Y:S01]  /*0580*/  DFMA R18, R16, -R2, R10 ;  /* 0x800000021012722b */ /* 0x000fe2000000000a */
[----:B------:R-:W-:-:S04]  /*0590*/  ISETP.GT.U32.AND P0, PT, R22, 0x7feffffe, PT ;  /* 0x7feffffe1600780c */ /* 0x000fc80003f04070 */
[----:B------:R-:W-:-:S03]  /*05a0*/  ISETP.GT.U32.OR P0, PT, R23, 0x7feffffe, P0 ;  /* 0x7feffffe1700780c */ /* 0x000fc60000704470 */
[----:B------:R-:W-:-:S10]  /*05b0*/  DFMA R14, R14, R18, R16 ;  /* 0x000000120e0e722b */ /* 0x000fd40000000010 */
[----:B------:R-:W-:Y:S05]  /*05c0*/  @P0 BRA `(.L_x_4) ;  /* 0x0000000000680947 */ /* 0x000fea0003800000 */
[----:B------:R-:W-:Y:S02]  /*05d0*/  IMAD.MOV.U32 R9, RZ, RZ, 0x40600000 ;  /* 0x40600000ff097424 */ /* 0x000fe400078e00ff */
[----:B------:R-:W-:-:S03]  /*05e0*/  IMAD.MOV.U32 R8, RZ, RZ, RZ ;  /* 0x000000ffff087224 */ /* 0x000fc600078e00ff */
[----:B------:R-:W-:-:S04]  /*05f0*/  VIADDMNMX R12, R12, -R9, 0xb9600000, !PT ;  /* 0xb96000000c0c7446 */ /* 0x000fc80007800909 */
[----:B------:R-:W-:-:S05]  /*0600*/  VIMNMX R12, PT, PT, R12, 0x46a00000, PT ;  /* 0x46a000000c0c7848 */ /* 0x000fca0003fe0100 */
[----:B------:R-:W-:-:S04]  /*0610*/  IMAD.IADD R16, R12, 0x1, -R13 ;  /* 0x000000010c107824 */ /* 0x000fc800078e0a0d */
[----:B------:R-:W-:-:S06]  /*0620*/  VIADD R9, R16, 0x7fe00000 ;  /* 0x7fe0000010097836 */ /* 0x000fcc0000000000 */
[----:B------:R-:W-:-:S10]  /*0630*/  DMUL R12, R14, R8 ;  /* 0x000000080e0c7228 */ /* 0x000fd40000000000 */
[----:B------:R-:W-:-:S13]  /*0640*/  FSETP.GTU.AND P0, PT, |R13|, 1.469367938527859385e-39, PT ;  /* 0x001000000d00780b */ /* 0x000fda0003f0c200 */
[----:B------:R-:W-:Y:S05]  /*0650*/  @P0 BRA `(.L_x_5) ;  /* 0x0000000000880947 */ /* 0x000fea0003800000 */
[----:B------:R-:W-:Y:S01]  /*0660*/  DFMA R2, R14, -R2, R10 ;  /* 0x800000020e02722b */ /* 0x000fe2000000000a */
[----:B------:R-:W-:-:S09]  /*0670*/  IMAD.MOV.U32 R8, RZ, RZ, RZ ;  /* 0x000000ffff087224 */ /* 0x000fd200078e00ff */
[C---:B------:R-:W-:Y:S02]  /*0680*/  FSETP.NEU.AND P0, PT, R3.reuse, RZ, PT ;  /* 0x000000ff0300720b */ /* 0x040fe40003f0d000 */
[----:B------:R-:W-:-:S04]  /*0690*/  LOP3.LUT R2, R3, 0x406fe000, RZ, 0x3c, !PT ;  /* 0x406fe00003027812 */ /* 0x000fc800078e3cff */
[----:B------:R-:W-:-:S04]  /*06a0*/  LOP3.LUT R11, R2, 0x80000000, RZ, 0xc0, !PT ;  /* 0x80000000020b7812 */ /* 0x000fc800078ec0ff */
[----:B------:R-:W-:-:S03]  /*06b0*/  LOP3.LUT R9, R11, R9, RZ, 0xfc, !PT ;  /* 0x000000090b097212 */ /* 0x000fc600078efcff */
[----:B------:R-:W-:Y:S05]  /*06c0*/  @!P0 BRA `(.L_x_5) ;  /* 0x00000000006c8947 */ /* 0x000fea0003800000 */
[----:B------:R-:W-:Y:S01]  /*06d0*/  IMAD.MOV R3, RZ, RZ, -R16 ;  /* 0x000000ffff037224 */ /* 0x000fe200078e0a10 */
[----:B------:R-:W-:Y:S01]  /*06e0*/  DMUL.RP R8, R14, R8 ;  /* 0x000000080e087228 */ /* 0x000fe20000008000 */
[----:B------:R-:W-:-:S06]  /*06f0*/  IMAD.MOV.U32 R2, RZ, RZ, RZ ;  /* 0x000000ffff027224 */ /* 0x000fcc00078e00ff */
[----:B------:R-:W-:-:S03]  /*0700*/  DFMA R2, R12, -R2, R14 ;  /* 0x800000020c02722b */ /* 0x000fc6000000000e */
[----:B------:R-:W-:-:S03]  /*0710*/  LOP3.LUT R11, R9, R11, RZ, 0x3c, !PT ;  /* 0x0000000b090b7212 */ /* 0x000fc600078e3cff */
[----:B------:R-:W-:-:S04]  /*0720*/  IADD3 R2, PT, PT, -R16, -0x43300000, RZ ;  /* 0xbcd0000010027810 */ /* 0x000fc80007ffe1ff */
[----:B------:R-:W-:-:S04]  /*0730*/  FSETP.NEU.AND P0, PT, |R3|, R2, PT ;  /* 0x000000020300720b */ /* 0x000fc80003f0d200 */
[----:B------:R-:W-:Y:S02]  /*0740*/  FSEL R12, R8, R12, !P0 ;  /* 0x0000000c080c7208 */ /* 0x000fe40004000000 */
[----:B------:R-:W-:Y:S01]  /*0750*/  FSEL R13, R11, R13, !P0 ;  /* 0x0000000d0b0d7208 */ /* 0x000fe20004000000 */
[----:B------:R-:W-:Y:S06]  /*0760*/  BRA `(.L_x_5) ;  /* 0x0000000000447947 */ /* 0x000fec0003800000 */
.L_x_4:
[----:B------:R-:W-:-:S14]  /*0770*/  DSETP.NAN.AND P0, PT, R8, R8, PT ;  /* 0x000000080800722a */ /* 0x000fdc0003f08000 */
[----:B------:R-:W-:Y:S05]  /*0780*/  @P0 BRA `(.L_x_6) ;  /* 0x0000000000340947 */ /* 0x000fea0003800000 */
[----:B------:R-:W-:Y:S01]  /*0790*/  ISETP.NE.AND P0, PT, R20, R21, PT ;  /* 0x000000151400720c */ /* 0x000fe20003f05270 */
[----:B------:R-:W-:Y:S01]  /*07a0*/  IMAD.MOV.U32 R12, RZ, RZ, 0x0 ;  /* 0x00000000ff0c7424 */ /* 0x000fe200078e00ff */
[----:B------:R-:W-:-:S11]  /*07b0*/  MOV R13, 0xfff80000 ;  /* 0xfff80000000d7802 */ /* 0x000fd60000000f00 */
[----:B------:R-:W-:Y:S05]  /*07c0*/  @!P0 BRA `(.L_x_5) ;  /* 0x00000000002c8947 */ /* 0x000fea0003800000 */
[----:B------:R-:W-:Y:S02]  /*07d0*/  ISETP.NE.AND P0, PT, R20, 0x7ff00000, PT ;  /* 0x7ff000001400780c */ /* 0x000fe40003f05270 */
[----:B------:R-:W-:Y:S02]  /*07e0*/  LOP3.LUT R8, R9, 0x406fe000, RZ, 0x3c, !PT ;  /* 0x406fe00009087812 */ /* 0x000fe400078e3cff */
[----:B------:R-:W-:Y:S02]  /*07f0*/  ISETP.EQ.OR P0, PT, R21, RZ, !P0 ;  /* 0x000000ff1500720c */ /* 0x000fe40004702670 */
[----:B------:R-:W-:-:S11]  /*0800*/  LOP3.LUT R13, R8, 0x80000000, RZ, 0xc0, !PT ;  /* 0x80000000080d7812 */ /* 0x000fd600078ec0ff */
[----:B------:R-:W-:Y:S01]  /*0810*/  @P0 LOP3.LUT R2, R13, 0x7ff00000, RZ, 0xfc, !PT ;  /* 0x7ff000000d020812 */ /* 0x000fe200078efcff */
[----:B------:R-:W-:Y:S02]  /*0820*/  @!P0 IMAD.MOV.U32 R12, RZ, RZ, RZ ;  /* 0x000000ffff0c8224 */ /* 0x000fe400078e00ff */
[----:B------:R-:W-:Y:S02]  /*0830*/  @P0 IMAD.MOV.U32 R12, RZ, RZ, RZ ;  /* 0x000000ffff0c0224 */ /* 0x000fe400078e00ff */
[----:B------:R-:W-:Y:S01]  /*0840*/  @P0 IMAD.MOV.U32 R13, RZ, RZ, R2 ;  /* 0x000000ffff0d0224 */ /* 0x000fe200078e0002 */
[----:B------:R-:W-:Y:S06]  /*0850*/  BRA `(.L_x_5) ;  /* 0x0000000000087947 */ /* 0x000fec0003800000 */
.L_x_6:
[----:B------:R-:W-:Y:S01]  /*0860*/  LOP3.LUT R13, R9, 0x80000, RZ, 0xfc, !PT ;  /* 0x00080000090d7812 */ /* 0x000fe200078efcff */
[----:B------:R-:W-:-:S07]  /*0870*/  IMAD.MOV.U32 R12, RZ, RZ, R8 ;  /* 0x000000ffff0c7224 */ /* 0x000fce00078e0008 */
.L_x_5:
[----:B------:R-:W-:Y:S05]  /*0880*/  BSYNC.RECONVERGENT B1 ;  /* 0x0000000000017941 */ /* 0x000fea0003800200 */
.L_x_3:
[----:B------:R-:W-:Y:S02]  /*0890*/  IMAD.MOV.U32 R2, RZ, RZ, R6 ;  /* 0x000000ffff027224 */ /* 0x000fe400078e0006 */
[----:B------:R-:W-:-:S04]  /*08a0*/  IMAD.MOV.U32 R3, RZ, RZ, 0x0 ;  /* 0x00000000ff037424 */ /* 0x000fc800078e00ff */
[----:B------:R-:W-:Y:S05]  /*08b0*/  RET.REL.NODEC R2 `(_Z9normalizePhPfP9ImageSize) ;  /* 0xfffffff402d07950 */ /* 0x000fea0003c3ffff */
.L_x_7:
[----:B------:R-:W-:-:S00]  /*08c0*/  BRA `(.L_x_7) ;  /* 0xfffffffc00fc7947 */ /* 0x000fc0000383ffff */
[----:B------:R-:W-:-:S00]  /*08d0*/  NOP ;  /* 0x0000000000007918 */ /* 0x000fc00000000000 */
        /* <DEDUP_REMOVED lines=10> */
.L_x_8:


//--------------------- .nv.shared.reserved.0     --------------------------
	.section	.nv.shared.reserved.0,"aw",@nobits
	.weak		__nv_reservedSMEM_offset_0_alias
	.size		__nv_reservedSMEM_offset_0_alias, 0, 64
	.other		__nv_reservedSMEM_offset_0_alias,@"STO_CUDA_RESERVED_SHARED STV_DEFAULT"
__nv_reservedSMEM_offset_0_alias:
	.zero		0
	.zero		64


//--------------------- .nv.constant0._Z9normalizePhPfP9ImageSize --------------------------
	.section	.nv.constant0._Z9normalizePhPfP9ImageSize,"a",@progbits
	.sectionflags	@""
	.align	4
.nv.constant0._Z9normalizePhPfP9ImageSize:
	.zero		920


//--------------------- SYMBOLS --------------------------

	.type		.nv.reservedSmem.offset0,@object
	.size		.nv.reservedSmem.offset0,0x4
